//
// Generated by NVIDIA NVVM Compiler
//
// Compiler Build ID: CL-36424714
// Cuda compilation tools, release 13.0, V13.0.88
// Based on NVVM 20.0.0
//

.version 9.0
.target sm_100
.address_size 64

	// .globl	_Z6onda2dPfS_S_fffi
// _ZZ6onda2dPfS_S_fffiE4temp has been demoted

.visible .entry _Z6onda2dPfS_S_fffi(
	.param .u64 .ptr .align 1 _Z6onda2dPfS_S_fffi_param_0,
	.param .u64 .ptr .align 1 _Z6onda2dPfS_S_fffi_param_1,
	.param .u64 .ptr .align 1 _Z6onda2dPfS_S_fffi_param_2,
	.param .f32 _Z6onda2dPfS_S_fffi_param_3,
	.param .f32 _Z6onda2dPfS_S_fffi_param_4,
	.param .f32 _Z6onda2dPfS_S_fffi_param_5,
	.param .u32 _Z6onda2dPfS_S_fffi_param_6
)
{
	.reg .pred 	%p<15>;
	.reg .b32 	%r<63>;
	.reg .b32 	%f<94>;
	.reg .b64 	%rd<26>;
	.reg .b64 	%fd<57>;
	// demoted variable
	.shared .align 4 .b8 _ZZ6onda2dPfS_S_fffiE4temp[4096];
	ld.param.u64 	%rd6, [_Z6onda2dPfS_S_fffi_param_0];
	ld.param.u64 	%rd4, [_Z6onda2dPfS_S_fffi_param_1];
	ld.param.u64 	%rd5, [_Z6onda2dPfS_S_fffi_param_2];
	ld.param.f32 	%f1, [_Z6onda2dPfS_S_fffi_param_3];
	ld.param.f32 	%f2, [_Z6onda2dPfS_S_fffi_param_4];
	ld.param.f32 	%f3, [_Z6onda2dPfS_S_fffi_param_5];
	ld.param.u32 	%r31, [_Z6onda2dPfS_S_fffi_param_6];
	cvta.to.global.u64 	%rd1, %rd6;
	mov.u32 	%r32, %tid.x;
	mov.u32 	%r33, %tid.y;
	mov.u32 	%r34, %ntid.x;
	mov.u32 	%r35, %ntid.y;
	setp.eq.s32 	%p1, %r32, 0;
	add.s32 	%r36, %r34, -1;
	setp.ge.u32 	%p2, %r32, %r36;
	setp.eq.s32 	%p3, %r33, 0;
	or.pred  	%p4, %p1, %p3;
	or.pred  	%p5, %p4, %p2;
	add.s32 	%r37, %r35, -1;
	setp.ge.u32 	%p6, %r33, %r37;
	or.pred  	%p7, %p5, %p6;
	@%p7 bra 	$L__BB0_10;
	mul.lo.s32 	%r5, %r33, %r35;
	add.s32 	%r6, %r5, %r32;
	mul.wide.u32 	%rd7, %r6, 4;
	add.s64 	%rd8, %rd1, %rd7;
	ld.global.f32 	%f4, [%rd8];
	shl.b32 	%r38, %r6, 2;
	mov.u32 	%r39, _ZZ6onda2dPfS_S_fffiE4temp;
	add.s32 	%r7, %r39, %r38;
	st.shared.f32 	[%r7], %f4;
	setp.lt.s32 	%p8, %r31, 1;
	@%p8 bra 	$L__BB0_10;
	mul.f32 	%f5, %f1, %f1;
	mul.f32 	%f6, %f2, %f2;
	div.rn.f32 	%f7, %f5, %f6;
	mul.f32 	%f8, %f3, %f7;
	mul.f32 	%f9, %f3, %f8;
	cvt.f64.f32 	%fd1, %f9;
	add.s32 	%r41, %r5, %r35;
	shl.b32 	%r42, %r35, 2;
	add.s32 	%r8, %r7, %r42;
	shl.b32 	%r43, %r35, 1;
	sub.s32 	%r44, %r41, %r43;
	add.s32 	%r45, %r44, %r32;
	shl.b32 	%r46, %r45, 2;
	add.s32 	%r9, %r39, %r46;
	cvta.to.global.u64 	%rd9, %rd4;
	add.s64 	%rd2, %rd9, %rd7;
	cvta.to.global.u64 	%rd11, %rd5;
	add.s64 	%rd3, %rd11, %rd7;
	mul.lo.s32 	%r10, %r35, %r34;
	and.b32  	%r11, %r31, 3;
	setp.lt.u32 	%p9, %r31, 4;
	mov.b32 	%r62, 0;
	@%p9 bra 	$L__BB0_5;
	and.b32  	%r62, %r31, 2147483644;
	neg.s32 	%r60, %r62;
	add.s32 	%r48, %r33, %r34;
	mad.lo.s32 	%r59, %r35, %r48, %r32;
	shl.b32 	%r15, %r10, 2;
	shl.b32 	%r49, %r34, 1;
	add.s32 	%r50, %r33, %r49;
	mad.lo.s32 	%r58, %r35, %r50, %r32;
	mad.lo.s32 	%r51, %r34, 3, %r33;
	mad.lo.s32 	%r57, %r35, %r51, %r32;
	mov.u32 	%r56, %r6;
$L__BB0_4:
	.pragma "nounroll";
	ld.shared.f32 	%f10, [%r7+4];
	ld.shared.f32 	%f11, [%r7+-4];
	add.f32 	%f12, %f10, %f11;
	ld.shared.f32 	%f13, [%r8];
	add.f32 	%f14, %f12, %f13;
	ld.shared.f32 	%f15, [%r9];
	add.f32 	%f16, %f14, %f15;
	cvt.f64.f32 	%fd2, %f16;
	ld.shared.f32 	%f17, [%r7];
	cvt.f64.f32 	%fd3, %f17;
	mul.f64 	%fd4, %fd3, 0d4010000000000000;
	sub.f64 	%fd5, %fd2, %fd4;
	mul.f64 	%fd6, %fd5, %fd1;
	fma.rn.f64 	%fd7, %fd3, 0d4000000000000000, %fd6;
	ld.global.f32 	%f18, [%rd2];
	cvt.f64.f32 	%fd8, %f18;
	sub.f64 	%fd9, %fd7, %fd8;
	cvt.rn.f32.f64 	%f19, %fd9;
	st.global.f32 	[%rd3], %f19;
	bar.sync 	0;
	ld.shared.f32 	%f20, [%r7];
	st.global.f32 	[%rd2], %f20;
	ld.global.f32 	%f21, [%rd3];
	st.shared.f32 	[%r7], %f21;
	mul.wide.u32 	%rd12, %r56, 4;
	add.s64 	%rd13, %rd1, %rd12;
	st.global.f32 	[%rd13], %f21;
	bar.sync 	0;
	ld.shared.f32 	%f22, [%r7+4];
	ld.shared.f32 	%f23, [%r7+-4];
	add.f32 	%f24, %f22, %f23;
	ld.shared.f32 	%f25, [%r8];
	add.f32 	%f26, %f24, %f25;
	ld.shared.f32 	%f27, [%r9];
	add.f32 	%f28, %f26, %f27;
	cvt.f64.f32 	%fd10, %f28;
	ld.shared.f32 	%f29, [%r7];
	cvt.f64.f32 	%fd11, %f29;
	mul.f64 	%fd12, %fd11, 0d4010000000000000;
	sub.f64 	%fd13, %fd10, %fd12;
	mul.f64 	%fd14, %fd13, %fd1;
	fma.rn.f64 	%fd15, %fd11, 0d4000000000000000, %fd14;
	ld.global.f32 	%f30, [%rd2];
	cvt.f64.f32 	%fd16, %f30;
	sub.f64 	%fd17, %fd15, %fd16;
	cvt.rn.f32.f64 	%f31, %fd17;
	st.global.f32 	[%rd3], %f31;
	bar.sync 	0;
	ld.shared.f32 	%f32, [%r7];
	st.global.f32 	[%rd2], %f32;
	ld.global.f32 	%f33, [%rd3];
	st.shared.f32 	[%r7], %f33;
	mul.wide.u32 	%rd14, %r59, 4;
	add.s64 	%rd15, %rd1, %rd14;
	st.global.f32 	[%rd15], %f33;
	bar.sync 	0;
	ld.shared.f32 	%f34, [%r7+4];
	ld.shared.f32 	%f35, [%r7+-4];
	add.f32 	%f36, %f34, %f35;
	ld.shared.f32 	%f37, [%r8];
	add.f32 	%f38, %f36, %f37;
	ld.shared.f32 	%f39, [%r9];
	add.f32 	%f40, %f38, %f39;
	cvt.f64.f32 	%fd18, %f40;
	ld.shared.f32 	%f41, [%r7];
	cvt.f64.f32 	%fd19, %f41;
	mul.f64 	%fd20, %fd19, 0d4010000000000000;
	sub.f64 	%fd21, %fd18, %fd20;
	mul.f64 	%fd22, %fd21, %fd1;
	fma.rn.f64 	%fd23, %fd19, 0d4000000000000000, %fd22;
	ld.global.f32 	%f42, [%rd2];
	cvt.f64.f32 	%fd24, %f42;
	sub.f64 	%fd25, %fd23, %fd24;
	cvt.rn.f32.f64 	%f43, %fd25;
	st.global.f32 	[%rd3], %f43;
	bar.sync 	0;
	ld.shared.f32 	%f44, [%r7];
	st.global.f32 	[%rd2], %f44;
	ld.global.f32 	%f45, [%rd3];
	st.shared.f32 	[%r7], %f45;
	mul.wide.u32 	%rd16, %r58, 4;
	add.s64 	%rd17, %rd1, %rd16;
	st.global.f32 	[%rd17], %f45;
	bar.sync 	0;
	ld.shared.f32 	%f46, [%r7+4];
	ld.shared.f32 	%f47, [%r7+-4];
	add.f32 	%f48, %f46, %f47;
	ld.shared.f32 	%f49, [%r8];
	add.f32 	%f50, %f48, %f49;
	ld.shared.f32 	%f51, [%r9];
	add.f32 	%f52, %f50, %f51;
	cvt.f64.f32 	%fd26, %f52;
	ld.shared.f32 	%f53, [%r7];
	cvt.f64.f32 	%fd27, %f53;
	mul.f64 	%fd28, %fd27, 0d4010000000000000;
	sub.f64 	%fd29, %fd26, %fd28;
	mul.f64 	%fd30, %fd29, %fd1;
	fma.rn.f64 	%fd31, %fd27, 0d4000000000000000, %fd30;
	ld.global.f32 	%f54, [%rd2];
	cvt.f64.f32 	%fd32, %f54;
	sub.f64 	%fd33, %fd31, %fd32;
	cvt.rn.f32.f64 	%f55, %fd33;
	st.global.f32 	[%rd3], %f55;
	bar.sync 	0;
	ld.shared.f32 	%f56, [%r7];
	st.global.f32 	[%rd2], %f56;
	ld.global.f32 	%f57, [%rd3];
	st.shared.f32 	[%r7], %f57;
	mul.wide.u32 	%rd18, %r57, 4;
	add.s64 	%rd19, %rd1, %rd18;
	st.global.f32 	[%rd19], %f57;
	bar.sync 	0;
	add.s32 	%r60, %r60, 4;
	add.s32 	%r59, %r59, %r15;
	add.s32 	%r58, %r58, %r15;
	add.s32 	%r57, %r57, %r15;
	add.s32 	%r56, %r56, %r15;
	setp.ne.s32 	%p10, %r60, 0;
	@%p10 bra 	$L__BB0_4;
$L__BB0_5:
	setp.eq.s32 	%p11, %r11, 0;
	@%p11 bra 	$L__BB0_10;
	setp.eq.s32 	%p12, %r11, 1;
	@%p12 bra 	$L__BB0_8;
	ld.shared.f32 	%f58, [%r7+4];
	ld.shared.f32 	%f59, [%r7+-4];
	add.f32 	%f60, %f58, %f59;
	ld.shared.f32 	%f61, [%r8];
	add.f32 	%f62, %f60, %f61;
	ld.shared.f32 	%f63, [%r9];
	add.f32 	%f64, %f62, %f63;
	cvt.f64.f32 	%fd34, %f64;
	ld.shared.f32 	%f65, [%r7];
	cvt.f64.f32 	%fd35, %f65;
	mul.f64 	%fd36, %fd35, 0d4010000000000000;
	sub.f64 	%fd37, %fd34, %fd36;
	mul.f64 	%fd38, %fd37, %fd1;
	fma.rn.f64 	%fd39, %fd35, 0d4000000000000000, %fd38;
	ld.global.f32 	%f66, [%rd2];
	cvt.f64.f32 	%fd40, %f66;
	sub.f64 	%fd41, %fd39, %fd40;
	cvt.rn.f32.f64 	%f67, %fd41;
	st.global.f32 	[%rd3], %f67;
	bar.sync 	0;
	ld.shared.f32 	%f68, [%r7];
	st.global.f32 	[%rd2], %f68;
	ld.global.f32 	%f69, [%rd3];
	st.shared.f32 	[%r7], %f69;
	mad.lo.s32 	%r52, %r10, %r62, %r6;
	mul.wide.u32 	%rd20, %r52, 4;
	add.s64 	%rd21, %rd1, %rd20;
	st.global.f32 	[%rd21], %f69;
	bar.sync 	0;
	ld.shared.f32 	%f70, [%r7+4];
	ld.shared.f32 	%f71, [%r7+-4];
	add.f32 	%f72, %f70, %f71;
	ld.shared.f32 	%f73, [%r8];
	add.f32 	%f74, %f72, %f73;
	ld.shared.f32 	%f75, [%r9];
	add.f32 	%f76, %f74, %f75;
	cvt.f64.f32 	%fd42, %f76;
	ld.shared.f32 	%f77, [%r7];
	cvt.f64.f32 	%fd43, %f77;
	mul.f64 	%fd44, %fd43, 0d4010000000000000;
	sub.f64 	%fd45, %fd42, %fd44;
	mul.f64 	%fd46, %fd45, %fd1;
	fma.rn.f64 	%fd47, %fd43, 0d4000000000000000, %fd46;
	ld.global.f32 	%f78, [%rd2];
	cvt.f64.f32 	%fd48, %f78;
	sub.f64 	%fd49, %fd47, %fd48;
	cvt.rn.f32.f64 	%f79, %fd49;
	st.global.f32 	[%rd3], %f79;
	bar.sync 	0;
	ld.shared.f32 	%f80, [%r7];
	st.global.f32 	[%rd2], %f80;
	ld.global.f32 	%f81, [%rd3];
	st.shared.f32 	[%r7], %f81;
	add.s32 	%r53, %r52, %r10;
	mul.wide.u32 	%rd22, %r53, 4;
	add.s64 	%rd23, %rd1, %rd22;
	st.global.f32 	[%rd23], %f81;
	bar.sync 	0;
	add.s32 	%r62, %r62, 2;
$L__BB0_8:
	and.b32  	%r54, %r31, 1;
	setp.eq.b32 	%p13, %r54, 1;
	not.pred 	%p14, %p13;
	@%p14 bra 	$L__BB0_10;
	ld.shared.f32 	%f82, [%r7+4];
	ld.shared.f32 	%f83, [%r7+-4];
	add.f32 	%f84, %f82, %f83;
	ld.shared.f32 	%f85, [%r8];
	add.f32 	%f86, %f84, %f85;
	ld.shared.f32 	%f87, [%r9];
	add.f32 	%f88, %f86, %f87;
	cvt.f64.f32 	%fd50, %f88;
	ld.shared.f32 	%f89, [%r7];
	cvt.f64.f32 	%fd51, %f89;
	fma.rn.f64 	%fd52, %fd51, 0dC010000000000000, %fd50;
	mul.f64 	%fd53, %fd52, %fd1;
	fma.rn.f64 	%fd54, %fd51, 0d4000000000000000, %fd53;
	ld.global.f32 	%f90, [%rd2];
	cvt.f64.f32 	%fd55, %f90;
	sub.f64 	%fd56, %fd54, %fd55;
	cvt.rn.f32.f64 	%f91, %fd56;
	st.global.f32 	[%rd3], %f91;
	bar.sync 	0;
	ld.shared.f32 	%f92, [%r7];
	st.global.f32 	[%rd2], %f92;
	ld.global.f32 	%f93, [%rd3];
	st.shared.f32 	[%r7], %f93;
	mad.lo.s32 	%r55, %r10, %r62, %r6;
	mul.wide.u32 	%rd24, %r55, 4;
	add.s64 	%rd25, %rd1, %rd24;
	st.global.f32 	[%rd25], %f93;
	bar.sync 	0;
$L__BB0_10:
	ret;

}


// ===== COMPILED SASS (sm_100) =====

	.target	sm_100

	.elftype	@"ET_EXEC"


//--------------------- .note.nv.tkinfo           --------------------------
	.section	.note.nv.tkinfo,"",@"SHT_NOTE"
	.sectionflags	@"SHF_NOTE_NV_TKINFO"
	.tkinfo
        /*0018*/ 	.word	0x00000002
        /*0030*/ 	.string	""
        /*0030*/ 	.string	"ptxas"
        /*0030*/ 	.string	"Cuda compilation tools, release 13.0, V13.0.88"
        /*0030*/ 	.string	"Build cuda_13.0.r13.0/compiler.36424714_0"
        /*0030*/ 	.string	"-arch sm_100 -m 64 "



//--------------------- .note.nv.cuinfo           --------------------------
	.section	.note.nv.cuinfo,"",@"SHT_NOTE"
	.sectionflags	@"SHF_NOTE_NV_CUINFO"
        /*0018*/ 	.short	0x0002
        /*001a*/ 	.short	0x0064
        /*001c*/ 	.short	0x0082
	.zero		2


//--------------------- .nv.info                  --------------------------
	.section	.nv.info,"",@"SHT_CUDA_INFO"
	.align	4


	//----- nvinfo : EIATTR_REGCOUNT
	.align		4
        /*0000*/ 	.byte	0x04, 0x2f
        /*0002*/ 	.short	(.L_1 - .L_0)
	.align		4
.L_0:
        /*0004*/ 	.word	index@(_Z6onda2dPfS_S_fffi)
        /*0008*/ 	.word	0x00000020


	//----- nvinfo : EIATTR_FRAME_SIZE
	.align		4
.L_1:
        /*000c*/ 	.byte	0x04, 0x11
        /*000e*/ 	.short	(.L_3 - .L_2)
	.align		4
.L_2:
        /*0010*/ 	.word	index@($__internal_0_$__cuda_sm3x_div_rn_noftz_f32_slowpath)
        /*0014*/ 	.word	0x00000000


	//----- nvinfo : EIATTR_FRAME_SIZE
	.align		4
.L_3:
        /*0018*/ 	.byte	0x04, 0x11
        /*001a*/ 	.short	(.L_5 - .L_4)
	.align		4
.L_4:
        /*001c*/ 	.word	index@(_Z6onda2dPfS_S_fffi)
        /*0020*/ 	.word	0x00000000


	//----- nvinfo : EIATTR_MIN_STACK_SIZE
	.align		4
.L_5:
        /*0024*/ 	.byte	0x04, 0x12
        /*0026*/ 	.short	(.L_7 - .L_6)
	.align		4
.L_6:
        /*0028*/ 	.word	index@(_Z6onda2dPfS_S_fffi)
        /*002c*/ 	.word	0x00000000
.L_7:


//--------------------- .nv.compat                --------------------------
	.section	.nv.compat,"",@"SHT_CUDA_COMPAT_INFO"
	.align	4
        /*0000*/ 	.byte	0x02, 0x09, 0x00, 0x00, 0x02, 0x02, 0x01, 0x00, 0x02, 0x05, 0x05, 0x00, 0x03, 0x07, 0x01, 0x01
        /*0010*/ 	.byte	0x02, 0x03, 0x00, 0x00, 0x02, 0x06, 0x01, 0x00, 0x04, 0x0b, 0x08, 0x00, 0x01, 0x00, 0x00, 0x00
        /*0020*/ 	.byte	0x00, 0x00, 0x00, 0x00


//--------------------- .nv.info._Z6onda2dPfS_S_fffi --------------------------
	.section	.nv.info._Z6onda2dPfS_S_fffi,"",@"SHT_CUDA_INFO"
	.sectionflags	@""
	.align	4


	//----- nvinfo : EIATTR_CUDA_API_VERSION
	.align		4
        /*0000*/ 	.byte	0x04, 0x37
        /*0002*/ 	.short	(.L_9 - .L_8)
.L_8:
        /*0004*/ 	.word	0x00000082


	//----- nvinfo : EIATTR_KPARAM_INFO
	.align		4
.L_9:
        /*0008*/ 	.byte	0x04, 0x17
        /*000a*/ 	.short	(.L_11 - .L_10)
.L_10:
        /*000c*/ 	.word	0x00000000
        /*0010*/ 	.short	0x0006
        /*0012*/ 	.short	0x0024
        /*0014*/ 	.byte	0x00, 0xf0, 0x11, 0x00


	//----- nvinfo : EIATTR_KPARAM_INFO
	.align		4
.L_11:
        /*0018*/ 	.byte	0x04, 0x17
        /*001a*/ 	.short	(.L_13 - .L_12)
.L_12:
        /*001c*/ 	.word	0x00000000
        /*0020*/ 	.short	0x0005
        /*0022*/ 	.short	0x0020
        /*0024*/ 	.byte	0x00, 0xf0, 0x11, 0x00


	//----- nvinfo : EIATTR_KPARAM_INFO
	.align		4
.L_13:
        /*0028*/ 	.byte	0x04, 0x17
        /*002a*/ 	.short	(.L_15 - .L_14)
.L_14:
        /*002c*/ 	.word	0x00000000
        /*0030*/ 	.short	0x0004
        /*0032*/ 	.short	0x001c
        /*0034*/ 	.byte	0x00, 0xf0, 0x11, 0x00


	//----- nvinfo : EIATTR_KPARAM_INFO
	.align		4
.L_15:
        /*0038*/ 	.byte	0x04, 0x17
        /*003a*/ 	.short	(.L_17 - .L_16)
.L_16:
        /*003c*/ 	.word	0x00000000
        /*0040*/ 	.short	0x0003
        /*0042*/ 	.short	0x0018
        /*0044*/ 	.byte	0x00, 0xf0, 0x11, 0x00


	//----- nvinfo : EIATTR_KPARAM_INFO
	.align		4
.L_17:
        /*0048*/ 	.byte	0x04, 0x17
        /*004a*/ 	.short	(.L_19 - .L_18)
.L_18:
        /*004c*/ 	.word	0x00000000
        /*0050*/ 	.short	0x0002
        /*0052*/ 	.short	0x0010
        /*0054*/ 	.byte	0x00, 0xf5, 0x21, 0x00


	//----- nvinfo : EIATTR_KPARAM_INFO
	.align		4
.L_19:
        /*0058*/ 	.byte	0x04, 0x17
        /*005a*/ 	.short	(.L_21 - .L_20)
.L_20:
        /*005c*/ 	.word	0x00000000
        /*0060*/ 	.short	0x0001
        /*0062*/ 	.short	0x0008
        /*0064*/ 	.byte	0x00, 0xf5, 0x21, 0x00


	//----- nvinfo : EIATTR_KPARAM_INFO
	.align		4
.L_21:
        /*0068*/ 	.byte	0x04, 0x17
        /*006a*/ 	.short	(.L_23 - .L_22)
.L_22:
        /*006c*/ 	.word	0x00000000
        /*0070*/ 	.short	0x0000
        /*0072*/ 	.short	0x0000
        /*0074*/ 	.byte	0x00, 0xf5, 0x21, 0x00


	//----- nvinfo : EIATTR_SPARSE_MMA_MASK
	.align		4
.L_23:
        /*0078*/ 	.byte	0x03, 0x50
        /*007a*/ 	.short	0x0000


	//----- nvinfo : EIATTR_MAXREG_COUNT
	.align		4
        /*007c*/ 	.byte	0x03, 0x1b
        /*007e*/ 	.short	0x00ff


	//----- nvinfo : EIATTR_NUM_BARRIERS
	.align		4
        /*0080*/ 	.byte	0x02, 0x4c
        /*0082*/ 	.byte	0x01
	.zero		1


	//----- nvinfo : EIATTR_MERCURY_ISA_VERSION
	.align		4
        /*0084*/ 	.byte	0x03, 0x5f
        /*0086*/ 	.short	0x0101


	//----- nvinfo : EIATTR_VRC_CTA_INIT_COUNT
	.align		4
        /*0088*/ 	.byte	0x02, 0x4a
	.zero		1
	.zero		1


	//----- nvinfo : EIATTR_EXIT_INSTR_OFFSETS
	.align		4
        /*008c*/ 	.byte	0x04, 0x1c
        /*008e*/ 	.short	(.L_25 - .L_24)


	//   ....[0]....
.L_24:
        /*0090*/ 	.word	0x000000b0


	//   ....[1]....
        /*0094*/ 	.word	0x00000190


	//   ....[2]....
        /*0098*/ 	.word	0x00000b40


	//   ....[3]....
        /*009c*/ 	.word	0x00000f10


	//   ....[4]....
        /*00a0*/ 	.word	0x000010e0


	//----- nvinfo : EIATTR_CRS_STACK_SIZE
	.align		4
.L_25:
        /*00a4*/ 	.byte	0x04, 0x1e
        /*00a6*/ 	.short	(.L_27 - .L_26)
.L_26:
        /*00a8*/ 	.word	0x00000000


	//----- nvinfo : EIATTR_CBANK_PARAM_SIZE
	.align		4
.L_27:
        /*00ac*/ 	.byte	0x03, 0x19
        /*00ae*/ 	.short	0x0028


	//----- nvinfo : EIATTR_PARAM_CBANK
	.align		4
        /*00b0*/ 	.byte	0x04, 0x0a
        /*00b2*/ 	.short	(.L_29 - .L_28)
	.align		4
.L_28:
        /*00b4*/ 	.word	index@(.nv.constant0._Z6onda2dPfS_S_fffi)
        /*00b8*/ 	.short	0x0380
        /*00ba*/ 	.short	0x0028


	//----- nvinfo : EIATTR_SW_WAR
	.align		4
.L_29:
        /*00bc*/ 	.byte	0x04, 0x36
        /*00be*/ 	.short	(.L_31 - .L_30)
.L_30:
        /*00c0*/ 	.word	0x00000008
.L_31:


//--------------------- .nv.callgraph             --------------------------
	.section	.nv.callgraph,"",@"SHT_CUDA_CALLGRAPH"
	.align	4
	.sectionentsize	8
	.align		4
        /*0000*/ 	.word	0x00000000
	.align		4
        /*0004*/ 	.word	0xffffffff
	.align		4
        /*0008*/ 	.word	0x00000000
	.align		4
        /*000c*/ 	.word	0xfffffffe
	.align		4
        /*0010*/ 	.word	0x00000000
	.align		4
        /*0014*/ 	.word	0xfffffffd
	.align		4
        /*0018*/ 	.word	0x00000000
	.align		4
        /*001c*/ 	.word	0xfffffffc


//--------------------- .text._Z6onda2dPfS_S_fffi --------------------------
	.section	.text._Z6onda2dPfS_S_fffi,"ax",@progbits
	.align	128
        .global         _Z6onda2dPfS_S_fffi
        .type           _Z6onda2dPfS_S_fffi,@function
        .size           _Z6onda2dPfS_S_fffi,(.L_x_13 - _Z6onda2dPfS_S_fffi)
        .other          _Z6onda2dPfS_S_fffi,@"STO_CUDA_ENTRY STV_DEFAULT"
_Z6onda2dPfS_S_fffi:
.text._Z6onda2dPfS_S_fffi:
[----:B------:R-:W-:Y:S01]  /*0000*/  LDC R1, c[0x0][0x37c] ;  /* 0x0000df00ff017b82 */ /* 0x000fe20000000800 */
[----:B------:R-:W0:Y:S07]  /*0010*/  S2R R9, SR_TID.Y ;  /* 0x0000000000097919 */ /* 0x000e2e0000002200 */
[----:B------:R-:W1:Y:S01]  /*0020*/  LDC R16, c[0x0][0x360] ;  /* 0x0000d800ff107b82 */ /* 0x000e620000000800 */
[----:B------:R-:W2:Y:S07]  /*0030*/  S2R R22, SR_TID.X ;  /* 0x0000000000167919 */ /* 0x000eae0000002100 */
[----:B------:R-:W3:Y:S01]  /*0040*/  LDC R17, c[0x0][0x364] ;  /* 0x0000d900ff117b82 */ /* 0x000ee20000000800 */
[----:B-1----:R-:W-:Y:S01]  /*0050*/  VIADD R3, R16, 0xffffffff ;  /* 0xffffffff10037836 */ /* 0x002fe20000000000 */
[----:B0-----:R-:W-:Y:S01]  /*0060*/  ISETP.NE.AND P0, PT, R9, RZ, PT ;  /* 0x000000ff0900720c */ /* 0x001fe20003f05270 */
[----:B---3--:R-:W-:-:S03]  /*0070*/  VIADD R0, R17, 0xffffffff ;  /* 0xffffffff11007836 */ /* 0x008fc60000000000 */
[----:B--2---:R-:W-:-:S04]  /*0080*/  ISETP.EQ.OR P0, PT, R22, RZ, !P0 ;  /* 0x000000ff1600720c */ /* 0x004fc80004702670 */
[----:B------:R-:W-:-:S04]  /*0090*/  ISETP.GE.U32.OR P0, PT, R22, R3, P0 ;  /* 0x000000031600720c */ /* 0x000fc80000706470 */
[----:B------:R-:W-:-:S13]  /*00a0*/  ISETP.GE.U32.OR P0, PT, R9, R0, P0 ;  /* 0x000000000900720c */ /* 0x000fda0000706470 */
[----:B------:R-:W-:Y:S05]  /*00b0*/  @P0 EXIT ;  /* 0x000000000000094d */ /* 0x000fea0003800000 */
[----:B------:R-:W0:Y:S01]  /*00c0*/  LDC.64 R4, c[0x0][0x380] ;  /* 0x0000e000ff047b82 */ /* 0x000e220000000a00 */
[----:B------:R-:W1:Y:S01]  /*00d0*/  LDCU.64 UR6, c[0x0][0x358] ;  /* 0x00006b00ff0677ac */ /* 0x000e620008000a00 */
[----:B------:R-:W-:-:S05]  /*00e0*/  IMAD R6, R9, R17, RZ ;  /* 0x0000001109067224 */ /* 0x000fca00078e02ff */
[----:B------:R-:W-:Y:S01]  /*00f0*/  IADD3 R0, PT, PT, R6, R22, RZ ;  /* 0x0000001606007210 */ /* 0x000fe20007ffe0ff */
[----:B------:R-:W2:Y:S04]  /*0100*/  LDC R2, c[0x0][0x3a4] ;  /* 0x0000e900ff027b82 */ /* 0x000ea80000000800 */
[----:B0-----:R-:W-:-:S06]  /*0110*/  IMAD.WIDE.U32 R4, R0, 0x4, R4 ;  /* 0x0000000400047825 */ /* 0x001fcc00078e0004 */
[----:B-1----:R-:W3:Y:S01]  /*0120*/  LDG.E R5, desc[UR6][R4.64] ;  /* 0x0000000604057981 */ /* 0x002ee2000c1e1900 */
[----:B------:R-:W0:Y:S01]  /*0130*/  S2UR UR5, SR_CgaCtaId ;  /* 0x00000000000579c3 */ /* 0x000e220000008800 */
[----:B------:R-:W-:Y:S01]  /*0140*/  UMOV UR4, 0x400 ;  /* 0x0000040000047882 */ /* 0x000fe20000000000 */
[----:B--2---:R-:W-:Y:S01]  /*0150*/  ISETP.GE.AND P0, PT, R2, 0x1, PT ;  /* 0x000000010200780c */ /* 0x004fe20003f06270 */
[----:B0-----:R-:W-:-:S06]  /*0160*/  ULEA UR4, UR5, UR4, 0x18 ;  /* 0x0000000405047291 */ /* 0x001fcc000f8ec0ff */
[----:B------:R-:W-:-:S05]  /*0170*/  LEA R2, R0, UR4, 0x2 ;  /* 0x0000000400027c11 */ /* 0x000fca000f8e10ff */
[----:B---3--:R0:W-:Y:S01]  /*0180*/  STS [R2], R5 ;  /* 0x0000000502007388 */ /* 0x0081e20000000800 */
[----:B------:R-:W-:Y:S05]  /*0190*/  @!P0 EXIT ;  /* 0x000000000000894d */ /* 0x000fea0003800000 */
[----:B------:R-:W1:Y:S02]  /*01a0*/  LDC.64 R10, c[0x0][0x398] ;  /* 0x0000e600ff0a7b82 */ /* 0x000e640000000a00 */
[----:B-1----:R-:W-:Y:S01]  /*01b0*/  FMUL R4, R11, R11 ;  /* 0x0000000b0b047220 */ /* 0x002fe20000400000 */
[----:B------:R-:W-:-:S03]  /*01c0*/  FMUL R3, R10, R10 ;  /* 0x0000000a0a037220 */ /* 0x000fc60000400000 */
[----:B0-----:R-:W0:Y:S08]  /*01d0*/  MUFU.RCP R5, R4 ;  /* 0x0000000400057308 */ /* 0x001e300000001000 */
[----:B------:R-:W1:Y:S01]  /*01e0*/  FCHK P0, R3, R4 ;  /* 0x0000000403007302 */ /* 0x000e620000000000 */
[----:B0-----:R-:W-:-:S04]  /*01f0*/  FFMA R8, -R4, R5, 1 ;  /* 0x3f80000004087423 */ /* 0x001fc80000000105 */
[----:B------:R-:W-:-:S04]  /*0200*/  FFMA R8, R5, R8, R5 ;  /* 0x0000000805087223 */ /* 0x000fc80000000005 */
[----:B------:R-:W-:-:S04]  /*0210*/  FFMA R5, R3, R8, RZ ;  /* 0x0000000803057223 */ /* 0x000fc800000000ff */
[----:B------:R-:W-:-:S04]  /*0220*/  FFMA R7, -R4, R5, R3 ;  /* 0x0000000504077223 */ /* 0x000fc80000000103 */
[----:B------:R-:W-:Y:S01]  /*0230*/  FFMA R7, R8, R7, R5 ;  /* 0x0000000708077223 */ /* 0x000fe20000000005 */
[----:B-1----:R-:W-:Y:S06]  /*0240*/  @!P0 BRA `(.L_x_0) ;  /* 0x00000000000c8947 */ /* 0x002fec0003800000 */
[----:B------:R-:W-:-:S07]  /*0250*/  MOV R8, 0x270 ;  /* 0x0000027000087802 */ /* 0x000fce0000000f00 */
[----:B------:R-:W-:Y:S05]  /*0260*/  CALL.REL.NOINC `($__internal_0_$__cuda_sm3x_div_rn_noftz_f32_slowpath) ;  /* 0x0000000c00a07944 */ /* 0x000fea0003c00000 */
[----:B------:R-:W-:-:S07]  /*0270*/  IMAD.MOV.U32 R7, RZ, RZ, R3 ;  /* 0x000000ffff077224 */ /* 0x000fce00078e0003 */
.L_x_0:
[----:B------:R-:W0:Y:S01]  /*0280*/  LDC.64 R4, c[0x0][0x3a0] ;  /* 0x0000e800ff047b82 */ /* 0x000e220000000a00 */
[----:B------:R-:W-:-:S05]  /*0290*/  IADD3 R6, PT, PT, R6, R17, RZ ;  /* 0x0000001106067210 */ /* 0x000fca0007ffe0ff */
[----:B------:R-:W-:Y:S02]  /*02a0*/  IMAD R15, R17, -0x2, R6 ;  /* 0xfffffffe110f7824 */ /* 0x000fe400078e0206 */
[----:B------:R-:W1:Y:S01]  /*02b0*/  LDC.64 R10, c[0x0][0x388] ;  /* 0x0000e200ff0a7b82 */ /* 0x000e620000000a00 */
[----:B------:R-:W-:Y:S02]  /*02c0*/  IMAD.MOV.U32 R6, RZ, RZ, RZ ;  /* 0x000000ffff067224 */ /* 0x000fe400078e00ff */
[----:B------:R-:W-:-:S04]  /*02d0*/  IADD3 R8, PT, PT, R15, R22, RZ ;  /* 0x000000160f087210 */ /* 0x000fc80007ffe0ff */
[----:B------:R-:W-:Y:S01]  /*02e0*/  LEA R8, R8, UR4, 0x2 ;  /* 0x0000000408087c11 */ /* 0x000fe2000f8e10ff */
[----:B------:R-:W2:Y:S01]  /*02f0*/  LDC.64 R12, c[0x0][0x390] ;  /* 0x0000e400ff0c7b82 */ /* 0x000ea20000000a00 */
[-C--:B0-----:R-:W-:Y:S01]  /*0300*/  FMUL R7, R7, R4.reuse ;  /* 0x0000000407077220 */ /* 0x081fe20000400000 */
[C---:B------:R-:W-:Y:S02]  /*0310*/  ISETP.GE.U32.AND P0, PT, R5.reuse, 0x4, PT ;  /* 0x000000040500780c */ /* 0x040fe40003f06070 */
[----:B------:R-:W-:Y:S01]  /*0320*/  LOP3.LUT R3, R5, 0x3, RZ, 0xc0, !PT ;  /* 0x0000000305037812 */ /* 0x000fe200078ec0ff */
[----:B------:R-:W-:Y:S01]  /*0330*/  FMUL R14, R7, R4 ;  /* 0x00000004070e7220 */ /* 0x000fe20000400000 */
[----:B------:R-:W-:Y:S02]  /*0340*/  IMAD R4, R17, 0x4, R2 ;  /* 0x0000000411047824 */ /* 0x000fe400078e0202 */
[----:B------:R-:W-:Y:S01]  /*0350*/  ISETP.NE.AND P1, PT, R3, RZ, PT ;  /* 0x000000ff0300720c */ /* 0x000fe20003f25270 */
[----:B------:R-:W-:-:S02]  /*0360*/  IMAD R7, R16, R17, RZ ;  /* 0x0000001110077224 */ /* 0x000fc400078e02ff */
[----:B------:R-:W0:Y:S01]  /*0370*/  F2F.F64.F32 R14, R14 ;  /* 0x0000000e000e7310 */ /* 0x000e220000201800 */
[----:B-1----:R-:W-:-:S04]  /*0380*/  IMAD.WIDE.U32 R10, R0, 0x4, R10 ;  /* 0x00000004000a7825 */ /* 0x002fc800078e000a */
[----:B--2---:R-:W-:Y:S01]  /*0390*/  IMAD.WIDE.U32 R12, R0, 0x4, R12 ;  /* 0x00000004000c7825 */ /* 0x004fe200078e000c */
[----:B------:R-:W-:Y:S06]  /*03a0*/  @!P0 BRA `(.L_x_1) ;  /* 0x0000000400e48947 */ /* 0x000fec0003800000 */
[----:B------:R-:W-:Y:S01]  /*03b0*/  IADD3 R24, PT, PT, R9, R16, RZ ;  /* 0x0000001009187210 */ /* 0x000fe20007ffe0ff */
[C-C-:B------:R-:W-:Y:S01]  /*03c0*/  IMAD R18, R16.reuse, 0x2, R9.reuse ;  /* 0x0000000210127824 */ /* 0x140fe200078e0209 */
[----:B------:R-:W-:Y:S01]  /*03d0*/  LOP3.LUT R6, R5, 0x7ffffffc, RZ, 0xc0, !PT ;  /* 0x7ffffffc05067812 */ /* 0x000fe200078ec0ff */
[----:B------:R-:W-:Y:S01]  /*03e0*/  IMAD R16, R16, 0x3, R9 ;  /* 0x0000000310107824 */ /* 0x000fe200078e0209 */
[----:B------:R-:W-:Y:S01]  /*03f0*/  MOV R23, R0 ;  /* 0x0000000000177202 */ /* 0x000fe20000000f00 */
[-CC-:B------:R-:W-:Y:S02]  /*0400*/  IMAD R24, R24, R17.reuse, R22.reuse ;  /* 0x0000001118187224 */ /* 0x180fe400078e0216 */
[-CC-:B------:R-:W-:Y:S02]  /*0410*/  IMAD R9, R18, R17.reuse, R22.reuse ;  /* 0x0000001112097224 */ /* 0x180fe400078e0216 */
[----:B------:R-:W-:Y:S02]  /*0420*/  IMAD R22, R16, R17, R22 ;  /* 0x0000001110167224 */ /* 0x000fe400078e0216 */
[----:B------:R-:W-:-:S07]  /*0430*/  IMAD.MOV R25, RZ, RZ, -R6 ;  /* 0x000000ffff197224 */ /* 0x000fce00078e0a06 */
.L_x_2:
[----:B------:R-:W2:Y:S04]  /*0440*/  LDG.E R26, desc[UR6][R10.64] ;  /* 0x000000060a1a7981 */ /* 0x000ea8000c1e1900 */
[----:B-1----:R-:W-:Y:S04]  /*0450*/  LDS R16, [R2+0x4] ;  /* 0x0000040002107984 */ /* 0x002fe80000000800 */
[----:B------:R-:W1:Y:S04]  /*0460*/  LDS R17, [R2+-0x4] ;  /* 0xfffffc0002117984 */ /* 0x000e680000000800 */
[----:B------:R-:W3:Y:S04]  /*0470*/  LDS R19, [R4] ;  /* 0x0000000004137984 */ /* 0x000ee80000000800 */
[----:B------:R-:W4:Y:S04]  /*0480*/  LDS R27, [R8] ;  /* 0x00000000081b7984 */ /* 0x000f280000000800 */
[----:B------:R-:W5:Y:S01]  /*0490*/  LDS R28, [R2] ;  /* 0x00000000021c7984 */ /* 0x000f620000000800 */
[----:B-1----:R-:W-:-:S04]  /*04a0*/  FADD R16, R16, R17 ;  /* 0x0000001110107221 */ /* 0x002fc80000000000 */
[----:B---3--:R-:W-:-:S04]  /*04b0*/  FADD R16, R16, R19 ;  /* 0x0000001310107221 */ /* 0x008fc80000000000 */
[----:B----4-:R-:W-:Y:S01]  /*04c0*/  FADD R27, R16, R27 ;  /* 0x0000001b101b7221 */ /* 0x010fe20000000000 */
[----:B-----5:R-:W-:Y:S08]  /*04d0*/  F2F.F64.F32 R20, R28 ;  /* 0x0000001c00147310 */ /* 0x020ff00000201800 */
[----:B------:R-:W1:Y:S02]  /*04e0*/  F2F.F64.F32 R18, R27 ;  /* 0x0000001b00127310 */ /* 0x000e640000201800 */
[----:B-1----:R-:W-:-:S08]  /*04f0*/  DFMA R18, R20, -4, R18 ;  /* 0xc01000001412782b */ /* 0x002fd00000000012 */
[----:B0-----:R-:W-:-:S08]  /*0500*/  DMUL R18, R14, R18 ;  /* 0x000000120e127228 */ /* 0x001fd00000000000 */
[----:B------:R-:W-:Y:S01]  /*0510*/  DFMA R18, R20, 2, R18 ;  /* 0x400000001412782b */ /* 0x000fe20000000012 */
[----:B--2---:R-:W0:Y:S07]  /*0520*/  F2F.F64.F32 R16, R26 ;  /* 0x0000001a00107310 */ /* 0x004e2e0000201800 */
[----:B0-----:R-:W-:Y:S01]  /*0530*/  DADD R20, R18, -R16 ;  /* 0x0000000012147229 */ /* 0x001fe20000000810 */
[----:B------:R-:W0:Y:S09]  /*0540*/  LDC.64 R16, c[0x0][0x380] ;  /* 0x0000e000ff107b82 */ /* 0x000e320000000a00 */
[----:B------:R-:W1:Y:S02]  /*0550*/  F2F.F32.F64 R21, R20 ;  /* 0x0000001400157310 */ /* 0x000e640000301000 */
[----:B-1----:R-:W-:Y:S01]  /*0560*/  STG.E desc[UR6][R12.64], R21 ;  /* 0x000000150c007986 */ /* 0x002fe2000c101906 */
[----:B------:R-:W-:Y:S06]  /*0570*/  BAR.SYNC.DEFER_BLOCKING 0x0 ;  /* 0x0000000000007b1d */ /* 0x000fec0000010000 */
[----:B------:R-:W1:Y:S04]  /*0580*/  LDS R29, [R2] ;  /* 0x00000000021d7984 */ /* 0x000e680000000800 */
[----:B-1----:R-:W-:Y:S04]  /*0590*/  STG.E desc[UR6][R10.64], R29 ;  /* 0x0000001d0a007986 */ /* 0x002fe8000c101906 */
[----:B------:R-:W2:Y:S01]  /*05a0*/  LDG.E R27, desc[UR6][R12.64] ;  /* 0x000000060c1b7981 */ /* 0x000ea2000c1e1900 */
[----:B0-----:R-:W-:-:S03]  /*05b0*/  IMAD.WIDE.U32 R18, R23, 0x4, R16 ;  /* 0x0000000417127825 */ /* 0x001fc600078e0010 */
[----:B--2---:R-:W-:Y:S04]  /*05c0*/  STS [R2], R27 ;  /* 0x0000001b02007388 */ /* 0x004fe80000000800 */
[----:B------:R-:W-:Y:S01]  /*05d0*/  STG.E desc[UR6][R18.64], R27 ;  /* 0x0000001b12007986 */ /* 0x000fe2000c101906 */
[----:B------:R-:W-:Y:S06]  /*05e0*/  BAR.SYNC.DEFER_BLOCKING 0x0 ;  /* 0x0000000000007b1d */ /* 0x000fec0000010000 */
[----:B------:R-:W2:Y:S04]  /*05f0*/  LDG.E R26, desc[UR6][R10.64] ;  /* 0x000000060a1a7981 */ /* 0x000ea8000c1e1900 */
[----:B------:R-:W-:Y:S04]  /*0600*/  LDS R20, [R2+0x4] ;  /* 0x0000040002147984 */ /* 0x000fe80000000800 */
[----:B------:R-:W0:Y:S04]  /*0610*/  LDS R21, [R2+-0x4] ;  /* 0xfffffc0002157984 */ /* 0x000e280000000800 */
[----:B------:R-:W1:Y:S04]  /*0620*/  LDS R28, [R4] ;  /* 0x00000000041c7984 */ /* 0x000e680000000800 */
[----:B------:R-:W3:Y:S01]  /*0630*/  LDS R29, [R8] ;  /* 0x00000000081d7984 */ /* 0x000ee20000000800 */
[----:B0-----:R-:W-:-:S03]  /*0640*/  FADD R20, R20, R21 ;  /* 0x0000001514147221 */ /* 0x001fc60000000000 */
[----:B------:R-:W0:Y:S01]  /*0650*/  LDS R21, [R2] ;  /* 0x0000000002157984 */ /* 0x000e220000000800 */
[----:B-1----:R-:W-:-:S04]  /*0660*/  FADD R28, R20, R28 ;  /* 0x0000001c141c7221 */ /* 0x002fc80000000000 */
[----:B---3--:R-:W-:-:S04]  /*0670*/  FADD R28, R28, R29 ;  /* 0x0000001d1c1c7221 */ /* 0x008fc80000000000 */
[----:B------:R-:W-:Y:S08]  /*0680*/  F2F.F64.F32 R18, R28 ;  /* 0x0000001c00127310 */ /* 0x000ff00000201800 */
[----:B0-----:R-:W0:Y:S02]  /*0690*/  F2F.F64.F32 R20, R21 ;  /* 0x0000001500147310 */ /* 0x001e240000201800 */
[----:B0-----:R-:W-:-:S08]  /*06a0*/  DFMA R18, R20, -4, R18 ;  /* 0xc01000001412782b */ /* 0x001fd00000000012 */
[----:B------:R-:W-:-:S08]  /*06b0*/  DMUL R18, R14, R18 ;  /* 0x000000120e127228 */ /* 0x000fd00000000000 */
[----:B------:R-:W-:Y:S01]  /*06c0*/  DFMA R18, R20, 2, R18 ;  /* 0x400000001412782b */ /* 0x000fe20000000012 */
[----:B--2---:R-:W0:Y:S07]  /*06d0*/  F2F.F64.F32 R26, R26 ;  /* 0x0000001a001a7310 */ /* 0x004e2e0000201800 */
[----:B0-----:R-:W-:-:S06]  /*06e0*/  DADD R20, R18, -R26 ;  /* 0x0000000012147229 */ /* 0x001fcc000000081a */
[----:B------:R-:W0:Y:S02]  /*06f0*/  F2F.F32.F64 R27, R20 ;  /* 0x00000014001b7310 */ /* 0x000e240000301000 */
[----:B0-----:R-:W-:Y:S01]  /*0700*/  STG.E desc[UR6][R12.64], R27 ;  /* 0x0000001b0c007986 */ /* 0x001fe2000c101906 */
[----:B------:R-:W-:Y:S06]  /*0710*/  BAR.SYNC.DEFER_BLOCKING 0x0 ;  /* 0x0000000000007b1d */ /* 0x000fec0000010000 */
[----:B------:R-:W0:Y:S04]  /*0720*/  LDS R29, [R2] ;  /* 0x00000000021d7984 */ /* 0x000e280000000800 */
[----:B0-----:R-:W-:Y:S04]  /*0730*/  STG.E desc[UR6][R10.64], R29 ;  /* 0x0000001d0a007986 */ /* 0x001fe8000c101906 */
[----:B------:R-:W2:Y:S01]  /*0740*/  LDG.E R28, desc[UR6][R12.64] ;  /* 0x000000060c1c7981 */ /* 0x000ea2000c1e1900 */
[----:B------:R-:W-:-:S05]  /*0750*/  IMAD.WIDE.U32 R18, R24, 0x4, R16 ;  /* 0x0000000418127825 */ /* 0x000fca00078e0010 */
[----:B--2---:R-:W-:Y:S04]  /*0760*/  STG.E desc[UR6][R18.64], R28 ;  /* 0x0000001c12007986 */ /* 0x004fe8000c101906 */
[----:B------:R-:W-:Y:S01]  /*0770*/  STS [R2], R28 ;  /* 0x0000001c02007388 */ /* 0x000fe20000000800 */
        /* <DEDUP_REMOVED lines=34> */
[----:B-1----:R-:W-:Y:S01]  /*09a0*/  FADD R20, R20, R27 ;  /* 0x0000001b14147221 */ /* 0x002fe20000000000 */
[----:B---3--:R0:W-:Y:S03]  /*09b0*/  F2F.F64.F32 R18, R28 ;  /* 0x0000001c00127310 */ /* 0x0081e60000201800 */
[----:B0-----:R-:W-:-:S05]  /*09c0*/  FADD R28, R20, R21 ;  /* 0x00000015141c7221 */ /* 0x001fca0000000000 */
[----:B------:R-:W0:Y:S02]  /*09d0*/  F2F.F64.F32 R20, R28 ;  /* 0x0000001c00147310 */ /* 0x000e240000201800 */
[----:B0-----:R-:W-:-:S08]  /*09e0*/  DFMA R20, R18, -4, R20 ;  /* 0xc01000001214782b */ /* 0x001fd00000000014 */
[----:B------:R-:W-:-:S08]  /*09f0*/  DMUL R20, R14, R20 ;  /* 0x000000140e147228 */ /* 0x000fd00000000000 */
[----:B------:R-:W-:Y:S01]  /*0a00*/  DFMA R20, R18, 2, R20 ;  /* 0x400000001214782b */ /* 0x000fe20000000014 */
[----:B--2---:R-:W0:Y:S07]  /*0a10*/  F2F.F64.F32 R26, R26 ;  /* 0x0000001a001a7310 */ /* 0x004e2e0000201800 */
[----:B0-----:R-:W-:-:S10]  /*0a20*/  DADD R20, R20, -R26 ;  /* 0x0000000014147229 */ /* 0x001fd4000000081a */
[----:B------:R-:W0:Y:S02]  /*0a30*/  F2F.F32.F64 R21, R20 ;  /* 0x0000001400157310 */ /* 0x000e240000301000 */
[----:B0-----:R-:W-:Y:S01]  /*0a40*/  STG.E desc[UR6][R12.64], R21 ;  /* 0x000000150c007986 */ /* 0x001fe2000c101906 */
[----:B------:R-:W-:Y:S06]  /*0a50*/  BAR.SYNC.DEFER_BLOCKING 0x0 ;  /* 0x0000000000007b1d */ /* 0x000fec0000010000 */
[----:B------:R-:W0:Y:S04]  /*0a60*/  LDS R19, [R2] ;  /* 0x0000000002137984 */ /* 0x000e280000000800 */
[----:B0-----:R1:W-:Y:S04]  /*0a70*/  STG.E desc[UR6][R10.64], R19 ;  /* 0x000000130a007986 */ /* 0x0013e8000c101906 */
[----:B------:R-:W2:Y:S01]  /*0a80*/  LDG.E R27, desc[UR6][R12.64] ;  /* 0x000000060c1b7981 */ /* 0x000ea2000c1e1900 */
[----:B------:R-:W-:Y:S01]  /*0a90*/  IADD3 R25, PT, PT, R25, 0x4, RZ ;  /* 0x0000000419197810 */ /* 0x000fe20007ffe0ff */
[----:B------:R-:W-:Y:S01]  /*0aa0*/  IMAD.WIDE.U32 R16, R22, 0x4, R16 ;  /* 0x0000000416107825 */ /* 0x000fe200078e0010 */
[----:B------:R-:W-:-:S02]  /*0ab0*/  LEA R9, R7, R9, 0x2 ;  /* 0x0000000907097211 */ /* 0x000fc400078e10ff */
[----:B------:R-:W-:Y:S01]  /*0ac0*/  ISETP.NE.AND P0, PT, R25, RZ, PT ;  /* 0x000000ff1900720c */ /* 0x000fe20003f05270 */
[C---:B------:R-:W-:Y:S01]  /*0ad0*/  IMAD R24, R7.reuse, 0x4, R24 ;  /* 0x0000000407187824 */ /* 0x040fe200078e0218 */
[C---:B------:R-:W-:Y:S01]  /*0ae0*/  LEA R23, R7.reuse, R23, 0x2 ;  /* 0x0000001707177211 */ /* 0x040fe200078e10ff */
[----:B------:R-:W-:Y:S01]  /*0af0*/  IMAD R22, R7, 0x4, R22 ;  /* 0x0000000407167824 */ /* 0x000fe200078e0216 */
[----:B--2---:R1:W-:Y:S04]  /*0b00*/  STG.E desc[UR6][R16.64], R27 ;  /* 0x0000001b10007986 */ /* 0x0043e8000c101906 */
[----:B------:R1:W-:Y:S01]  /*0b10*/  STS [R2], R27 ;  /* 0x0000001b02007388 */ /* 0x0003e20000000800 */
[----:B------:R-:W-:Y:S06]  /*0b20*/  BAR.SYNC.DEFER_BLOCKING 0x0 ;  /* 0x0000000000007b1d */ /* 0x000fec0000010000 */
[----:B------:R-:W-:Y:S05]  /*0b30*/  @P0 BRA `(.L_x_2) ;  /* 0xfffffff800400947 */ /* 0x000fea000383ffff */
.L_x_1:
[----:B------:R-:W-:Y:S05]  /*0b40*/  @!P1 EXIT ;  /* 0x000000000000994d */ /* 0x000fea0003800000 */
[----:B------:R-:W-:Y:S02]  /*0b50*/  ISETP.NE.AND P0, PT, R3, 0x1, PT ;  /* 0x000000010300780c */ /* 0x000fe40003f05270 */
[----:B------:R-:W-:-:S04]  /*0b60*/  LOP3.LUT R5, R5, 0x1, RZ, 0xc0, !PT ;  /* 0x0000000105057812 */ /* 0x000fc800078ec0ff */
[----:B------:R-:W-:-:S07]  /*0b70*/  ISETP.NE.U32.AND P1, PT, R5, 0x1, PT ;  /* 0x000000010500780c */ /* 0x000fce0003f25070 */
[----:B------:R-:W-:Y:S06]  /*0b80*/  @!P0 BRA `(.L_x_3) ;  /* 0x0000000000e08947 */ /* 0x000fec0003800000 */
[----:B------:R-:W2:Y:S04]  /*0b90*/  LDG.E R21, desc[UR6][R10.64] ;  /* 0x000000060a157981 */ /* 0x000ea8000c1e1900 */
[----:B------:R-:W-:Y:S04]  /*0ba0*/  LDS R3, [R2+0x4] ;  /* 0x0000040002037984 */ /* 0x000fe80000000800 */
[----:B-1----:R-:W1:Y:S04]  /*0bb0*/  LDS R16, [R2+-0x4] ;  /* 0xfffffc0002107984 */ /* 0x002e680000000800 */
        /* <DEDUP_REMOVED lines=11> */
[----:B------:R-:W0:Y:S01]  /*0c70*/  LDC.64 R16, c[0x0][0x380] ;  /* 0x0000e000ff107b82 */ /* 0x000e220000000a00 */
[----:B--2---:R-:W1:Y:S06]  /*0c80*/  F2F.F64.F32 R20, R21 ;  /* 0x0000001500147310 */ /* 0x004e6c0000201800 */
[----:B-1----:R-:W-:-:S10]  /*0c90*/  DADD R18, R18, -R20 ;  /* 0x0000000012127229 */ /* 0x002fd40000000814 */
[----:B------:R-:W1:Y:S02]  /*0ca0*/  F2F.F32.F64 R19, R18 ;  /* 0x0000001200137310 */ /* 0x000e640000301000 */
[----:B-1----:R-:W-:Y:S01]  /*0cb0*/  STG.E desc[UR6][R12.64], R19 ;  /* 0x000000130c007986 */ /* 0x002fe2000c101906 */
[----:B------:R-:W-:Y:S06]  /*0cc0*/  BAR.SYNC.DEFER_BLOCKING 0x0 ;  /* 0x0000000000007b1d */ /* 0x000fec0000010000 */
[----:B------:R-:W1:Y:S04]  /*0cd0*/  LDS R5, [R2] ;  /* 0x0000000002057984 */ /* 0x000e680000000800 */
[----:B-1----:R-:W-:Y:S04]  /*0ce0*/  STG.E desc[UR6][R10.64], R5 ;  /* 0x000000050a007986 */ /* 0x002fe8000c101906 */
[----:B------:R-:W2:Y:S01]  /*0cf0*/  LDG.E R9, desc[UR6][R12.64] ;  /* 0x000000060c097981 */ /* 0x000ea2000c1e1900 */
[----:B------:R-:W-:-:S04]  /*0d00*/  IMAD R3, R7, R6, R0 ;  /* 0x0000000607037224 */ /* 0x000fc800078e0200 */
[----:B0-----:R-:W-:Y:S01]  /*0d10*/  IMAD.WIDE.U32 R20, R3, 0x4, R16 ;  /* 0x0000000403147825 */ /* 0x001fe200078e0010 */
[----:B--2---:R-:W-:Y:S04]  /*0d20*/  STS [R2], R9 ;  /* 0x0000000902007388 */ /* 0x004fe80000000800 */
[----:B------:R-:W-:Y:S01]  /*0d30*/  STG.E desc[UR6][R20.64], R9 ;  /* 0x0000000914007986 */ /* 0x000fe2000c101906 */
[----:B------:R-:W-:Y:S06]  /*0d40*/  BAR.SYNC.DEFER_BLOCKING 0x0 ;  /* 0x0000000000007b1d */ /* 0x000fec0000010000 */
[----:B------:R-:W2:Y:S04]  /*0d50*/  LDG.E R22, desc[UR6][R10.64] ;  /* 0x000000060a167981 */ /* 0x000ea8000c1e1900 */
[----:B------:R-:W-:Y:S04]  /*0d60*/  LDS R18, [R2+0x4] ;  /* 0x0000040002127984 */ /* 0x000fe80000000800 */
[----:B------:R-:W0:Y:S04]  /*0d70*/  LDS R19, [R2+-0x4] ;  /* 0xfffffc0002137984 */ /* 0x000e280000000800 */
[----:B------:R-:W1:Y:S04]  /*0d80*/  LDS R5, [R4] ;  /* 0x0000000004057984 */ /* 0x000e680000000800 */
[----:B------:R-:W3:Y:S04]  /*0d90*/  LDS R24, [R8] ;  /* 0x0000000008187984 */ /* 0x000ee80000000800 */
[----:B------:R-:W4:Y:S01]  /*0da0*/  LDS R25, [R2] ;  /* 0x0000000002197984 */ /* 0x000f220000000800 */
[----:B0-----:R-:W-:-:S04]  /*0db0*/  FADD R18, R18, R19 ;  /* 0x0000001312127221 */ /* 0x001fc80000000000 */
[----:B-1----:R-:W-:-:S04]  /*0dc0*/  FADD R5, R18, R5 ;  /* 0x0000000512057221 */ /* 0x002fc80000000000 */
[----:B---3--:R-:W-:Y:S01]  /*0dd0*/  FADD R5, R5, R24 ;  /* 0x0000001805057221 */ /* 0x008fe20000000000 */
[----:B----4-:R-:W-:Y:S08]  /*0de0*/  F2F.F64.F32 R18, R25 ;  /* 0x0000001900127310 */ /* 0x010ff00000201800 */
        /* <DEDUP_REMOVED lines=11> */
[----:B------:R-:W3:Y:S01]  /*0ea0*/  LDG.E R5, desc[UR6][R12.64] ;  /* 0x000000060c057981 */ /* 0x000ee2000c1e1900 */
[----:B------:R-:W-:Y:S01]  /*0eb0*/  IMAD.IADD R3, R7, 0x1, R3 ;  /* 0x0000000107037824 */ /* 0x000fe200078e0203 */
[----:B------:R-:W-:-:S03]  /*0ec0*/  IADD3 R6, PT, PT, R6, 0x2, RZ ;  /* 0x0000000206067810 */ /* 0x000fc60007ffe0ff */
[----:B------:R-:W-:-:S05]  /*0ed0*/  IMAD.WIDE.U32 R16, R3, 0x4, R16 ;  /* 0x0000000403107825 */ /* 0x000fca00078e0010 */
[----:B---3--:R2:W-:Y:S04]  /*0ee0*/  STG.E desc[UR6][R16.64], R5 ;  /* 0x0000000510007986 */ /* 0x0085e8000c101906 */
[----:B------:R2:W-:Y:S01]  /*0ef0*/  STS [R2], R5 ;  /* 0x0000000502007388 */ /* 0x0005e20000000800 */
[----:B------:R-:W-:Y:S06]  /*0f00*/  BAR.SYNC.DEFER_BLOCKING 0x0 ;  /* 0x0000000000007b1d */ /* 0x000fec0000010000 */
.L_x_3:
[----:B------:R-:W-:Y:S05]  /*0f10*/  @P1 EXIT ;  /* 0x000000000000194d */ /* 0x000fea0003800000 */
[----:B--2---:R-:W2:Y:S04]  /*0f20*/  LDG.E R9, desc[UR6][R10.64] ;  /* 0x000000060a097981 */ /* 0x004ea8000c1e1900 */
[----:B------:R-:W-:Y:S04]  /*0f30*/  LDS R3, [R2+0x4] ;  /* 0x0000040002037984 */ /* 0x000fe80000000800 */
[----:B-1----:R-:W1:Y:S04]  /*0f40*/  LDS R16, [R2+-0x4] ;  /* 0xfffffc0002107984 */ /* 0x002e680000000800 */
[----:B------:R-:W3:Y:S04]  /*0f50*/  LDS R4, [R4] ;  /* 0x0000000004047984 */ /* 0x000ee80000000800 */
[----:B------:R-:W4:Y:S04]  /*0f60*/  LDS R8, [R8] ;  /* 0x0000000008087984 */ /* 0x000f280000000800 */
[----:B------:R-:W5:Y:S01]  /*0f70*/  LDS R17, [R2] ;  /* 0x0000000002117984 */ /* 0x000f620000000800 */
[----:B-1----:R-:W-:-:S04]  /*0f80*/  FADD R3, R3, R16 ;  /* 0x0000001003037221 */ /* 0x002fc80000000000 */
[----:B---3--:R-:W-:Y:S02]  /*0f90*/  FADD R3, R3, R4 ;  /* 0x0000000403037221 */ /* 0x008fe40000000000 */
[----:B------:R-:W1:Y:S02]  /*0fa0*/  LDC.64 R4, c[0x0][0x380] ;  /* 0x0000e000ff047b82 */ /* 0x000e640000000a00 */
[----:B----4-:R-:W-:Y:S01]  /*0fb0*/  FADD R3, R3, R8 ;  /* 0x0000000803037221 */ /* 0x010fe20000000000 */
[----:B-----5:R-:W-:Y:S08]  /*0fc0*/  F2F.F64.F32 R16, R17 ;  /* 0x0000001100107310 */ /* 0x020ff00000201800 */
[----:B------:R-:W3:Y:S02]  /*0fd0*/  F2F.F64.F32 R18, R3 ;  /* 0x0000000300127310 */ /* 0x000ee40000201800 */
[----:B---3--:R-:W-:-:S08]  /*0fe0*/  DFMA R18, R16, -4, R18 ;  /* 0xc01000001012782b */ /* 0x008fd00000000012 */
[----:B0-----:R-:W-:-:S08]  /*0ff0*/  DMUL R18, R14, R18 ;  /* 0x000000120e127228 */ /* 0x001fd00000000000 */
[----:B------:R-:W-:Y:S01]  /*1000*/  DFMA R18, R16, 2, R18 ;  /* 0x400000001012782b */ /* 0x000fe20000000012 */
[----:B--2---:R-:W0:Y:S07]  /*1010*/  F2F.F64.F32 R14, R9 ;  /* 0x00000009000e7310 */ /* 0x004e2e0000201800 */
[----:B0-----:R-:W-:-:S10]  /*1020*/  DADD R14, R18, -R14 ;  /* 0x00000000120e7229 */ /* 0x001fd4000000080e */
[----:B------:R-:W0:Y:S02]  /*1030*/  F2F.F32.F64 R15, R14 ;  /* 0x0000000e000f7310 */ /* 0x000e240000301000 */
[----:B0-----:R-:W-:Y:S01]  /*1040*/  STG.E desc[UR6][R12.64], R15 ;  /* 0x0000000f0c007986 */ /* 0x001fe2000c101906 */
[----:B------:R-:W-:Y:S06]  /*1050*/  BAR.SYNC.DEFER_BLOCKING 0x0 ;  /* 0x0000000000007b1d */ /* 0x000fec0000010000 */
[----:B------:R-:W0:Y:S04]  /*1060*/  LDS R17, [R2] ;  /* 0x0000000002117984 */ /* 0x000e280000000800 */
[----:B0-----:R-:W-:Y:S04]  /*1070*/  STG.E desc[UR6][R10.64], R17 ;  /* 0x000000110a007986 */ /* 0x001fe8000c101906 */
[----:B------:R-:W2:Y:S01]  /*1080*/  LDG.E R3, desc[UR6][R12.64] ;  /* 0x000000060c037981 */ /* 0x000ea2000c1e1900 */
[----:B------:R-:W-:-:S04]  /*1090*/  IMAD R7, R7, R6, R0 ;  /* 0x0000000607077224 */ /* 0x000fc800078e0200 */
[----:B-1----:R-:W-:Y:S01]  /*10a0*/  IMAD.WIDE.U32 R4, R7, 0x4, R4 ;  /* 0x0000000407047825 */ /* 0x002fe200078e0004 */
[----:B--2---:R-:W-:Y:S04]  /*10b0*/  STS [R2], R3 ;  /* 0x0000000302007388 */ /* 0x004fe80000000800 */
[----:B------:R-:W-:Y:S01]  /*10c0*/  STG.E desc[UR6][R4.64], R3 ;  /* 0x0000000304007986 */ /* 0x000fe2000c101906 */
[----:B------:R-:W-:Y:S06]  /*10d0*/  BAR.SYNC.DEFER_BLOCKING 0x0 ;  /* 0x0000000000007b1d */ /* 0x000fec0000010000 */
[----:B------:R-:W-:Y:S05]  /*10e0*/  EXIT ;  /* 0x000000000000794d */ /* 0x000fea0003800000 */
        .weak           $__internal_0_$__cuda_sm3x_div_rn_noftz_f32_slowpath
        .type           $__internal_0_$__cuda_sm3x_div_rn_noftz_f32_slowpath,@function
        .size           $__internal_0_$__cuda_sm3x_div_rn_noftz_f32_slowpath,(.L_x_13 - $__internal_0_$__cuda_sm3x_div_rn_noftz_f32_slowpath)
$__internal_0_$__cuda_sm3x_div_rn_noftz_f32_slowpath:
[----:B------:R-:W-:Y:S01]  /*10f0*/  SHF.R.U32.HI R7, RZ, 0x17, R4 ;  /* 0x00000017ff077819 */ /* 0x000fe20000011604 */
[--C-:B------:R-:W-:Y:S01]  /*1100*/  IMAD.MOV.U32 R11, RZ, RZ, R3.reuse ;  /* 0x000000ffff0b7224 */ /* 0x100fe200078e0003 */
[----:B------:R-:W-:Y:S02]  /*1110*/  SHF.R.U32.HI R5, RZ, 0x17, R3 ;  /* 0x00000017ff057819 */ /* 0x000fe40000011603 */
[----:B------:R-:W-:Y:S02]  /*1120*/  LOP3.LUT R7, R7, 0xff, RZ, 0xc0, !PT ;  /* 0x000000ff07077812 */ /* 0x000fe400078ec0ff */
[----:B------:R-:W-:Y:S02]  /*1130*/  LOP3.LUT R10, R5, 0xff, RZ, 0xc0, !PT ;  /* 0x000000ff050a7812 */ /* 0x000fe400078ec0ff */
[----:B------:R-:W-:Y:S01]  /*1140*/  MOV R12, R4 ;  /* 0x00000004000c7202 */ /* 0x000fe20000000f00 */
[----:B------:R-:W-:Y:S01]  /*1150*/  VIADD R14, R7, 0xffffffff ;  /* 0xffffffff070e7836 */ /* 0x000fe20000000000 */
[----:B------:R-:W-:-:S04]  /*1160*/  IADD3 R13, PT, PT, R10, -0x1, RZ ;  /* 0xffffffff0a0d7810 */ /* 0x000fc80007ffe0ff */
[----:B------:R-:W-:-:S04]  /*1170*/  ISETP.GT.U32.AND P0, PT, R14, 0xfd, PT ;  /* 0x000000fd0e00780c */ /* 0x000fc80003f04070 */
[----:B------:R-:W-:-:S13]  /*1180*/  ISETP.GT.U32.OR P0, PT, R13, 0xfd, P0 ;  /* 0x000000fd0d00780c */ /* 0x000fda0000704470 */
[----:B------:R-:W-:Y:S01]  /*1190*/  @!P0 IMAD.MOV.U32 R5, RZ, RZ, RZ ;  /* 0x000000ffff058224 */ /* 0x000fe200078e00ff */
[----:B------:R-:W-:Y:S06]  /*11a0*/  @!P0 BRA `(.L_x_4) ;  /* 0x00000000005c8947 */ /* 0x000fec0003800000 */
[----:B------:R-:W-:Y:S02]  /*11b0*/  FSETP.GTU.FTZ.AND P0, PT, |R3|, +INF , PT ;  /* 0x7f8000000300780b */ /* 0x000fe40003f1c200 */
[----:B------:R-:W-:-:S04]  /*11c0*/  FSETP.GTU.FTZ.AND P1, PT, |R4|, +INF , PT ;  /* 0x7f8000000400780b */ /* 0x000fc80003f3c200 */
[----:B------:R-:W-:-:S13]  /*11d0*/  PLOP3.LUT P0, PT, P0, P1, PT, 0xf8, 0x8f ;  /* 0x00000000008f781c */ /* 0x000fda0000703f70 */
[----:B------:R-:W-:Y:S05]  /*11e0*/  @P0 BRA `(.L_x_5) ;  /* 0x0000000400440947 */ /* 0x000fea0003800000 */
[----:B------:R-:W-:-:S13]  /*11f0*/  LOP3.LUT P0, RZ, R12, 0x7fffffff, R11, 0xc8, !PT ;  /* 0x7fffffff0cff7812 */ /* 0x000fda000780c80b */
[----:B------:R-:W-:Y:S05]  /*1200*/  @!P0 BRA `(.L_x_6) ;  /* 0x0000000400348947 */ /* 0x000fea0003800000 */
[C---:B------:R-:W-:Y:S02]  /*1210*/  FSETP.NEU.FTZ.AND P2, PT, |R3|.reuse, +INF , PT ;  /* 0x7f8000000300780b */ /* 0x040fe40003f5d200 */
[----:B------:R-:W-:Y:S02]  /*1220*/  FSETP.NEU.FTZ.AND P1, PT, |R4|, +INF , PT ;  /* 0x7f8000000400780b */ /* 0x000fe40003f3d200 */
[----:B------:R-:W-:-:S11]  /*1230*/  FSETP.NEU.FTZ.AND P0, PT, |R3|, +INF , PT ;  /* 0x7f8000000300780b */ /* 0x000fd60003f1d200 */
[----:B------:R-:W-:Y:S05]  /*1240*/  @!P1 BRA !P2, `(.L_x_6) ;  /* 0x0000000400249947 */ /* 0x000fea0005000000 */
[----:B------:R-:W-:-:S04]  /*1250*/  LOP3.LUT P2, RZ, R11, 0x7fffffff, RZ, 0xc0, !PT ;  /* 0x7fffffff0bff7812 */ /* 0x000fc8000784c0ff */
[----:B------:R-:W-:-:S13]  /*1260*/  PLOP3.LUT P1, PT, P1, P2, PT, 0x2f, 0xf2 ;  /* 0x0000000000f2781c */ /* 0x000fda0000f24577 */
[----:B------:R-:W-:Y:S05]  /*1270*/  @P1 BRA `(.L_x_7) ;  /* 0x0000000400101947 */ /* 0x000fea0003800000 */
[----:B------:R-:W-:-:S04]  /*1280*/  LOP3.LUT P1, RZ, R12, 0x7fffffff, RZ, 0xc0, !PT ;  /* 0x7fffffff0cff7812 */ /* 0x000fc8000782c0ff */
[----:B------:R-:W-:-:S13]  /*1290*/  PLOP3.LUT P0, PT, P0, P1, PT, 0x2f, 0xf2 ;  /* 0x0000000000f2781c */ /* 0x000fda0000702577 */
[----:B------:R-:W-:Y:S05]  /*12a0*/  @P0 BRA `(.L_x_8) ;  /* 0x0000000000f80947 */ /* 0x000fea0003800000 */
[----:B------:R-:W-:Y:S02]  /*12b0*/  ISETP.GE.AND P0, PT, R13, RZ, PT ;  /* 0x000000ff0d00720c */ /* 0x000fe40003f06270 */
[----:B------:R-:W-:-:S11]  /*12c0*/  ISETP.GE.AND P1, PT, R14, RZ, PT ;  /* 0x000000ff0e00720c */ /* 0x000fd60003f26270 */
[----:B------:R-:W-:Y:S01]  /*12d0*/  @P0 MOV R5, RZ ;  /* 0x000000ff00050202 */ /* 0x000fe20000000f00 */
[----:B------:R-:W-:Y:S02]  /*12e0*/  @!P0 IMAD.MOV.U32 R5, RZ, RZ, -0x40 ;  /* 0xffffffc0ff058424 */ /* 0x000fe400078e00ff */
[----:B------:R-:W-:Y:S01]  /*12f0*/  @!P0 FFMA R11, R3, 1.84467440737095516160e+19, RZ ;  /* 0x5f800000030b8823 */ /* 0x000fe200000000ff */
[----:B------:R-:W-:Y:S02]  /*1300*/  @!P1 FFMA R12, R4, 1.84467440737095516160e+19, RZ ;  /* 0x5f800000040c9823 */ /* 0x000fe400000000ff */
[----:B------:R-:W-:-:S07]  /*1310*/  @!P1 IADD3 R5, PT, PT, R5, 0x40, RZ ;  /* 0x0000004005059810 */ /* 0x000fce0007ffe0ff */
.L_x_4:
[----:B------:R-:W-:Y:S02]  /*1320*/  LEA R3, R7, 0xc0800000, 0x17 ;  /* 0xc080000007037811 */ /* 0x000fe400078eb8ff */
[----:B------:R-:W-:-:S03]  /*1330*/  IADD3 R10, PT, PT, R10, -0x7f, RZ ;  /* 0xffffff810a0a7810 */ /* 0x000fc60007ffe0ff */
[----:B------:R-:W-:Y:S02]  /*1340*/  IMAD.IADD R12, R12, 0x1, -R3 ;  /* 0x000000010c0c7824 */ /* 0x000fe400078e0a03 */
[C---:B------:R-:W-:Y:S01]  /*1350*/  IMAD R3, R10.reuse, -0x800000, R11 ;  /* 0xff8000000a037824 */ /* 0x040fe200078e020b */
[----:B------:R-:W-:Y:S01]  /*1360*/  IADD3 R10, PT, PT, R10, 0x7f, -R7 ;  /* 0x0000007f0a0a7810 */ /* 0x000fe20007ffe807 */
[----:B------:R-:W0:Y:S01]  /*1370*/  MUFU.RCP R4, R12 ;  /* 0x0000000c00047308 */ /* 0x000e220000001000 */
[----:B------:R-:W-:-:S03]  /*1380*/  FADD.FTZ R14, -R12, -RZ ;  /* 0x800000ff0c0e7221 */ /* 0x000fc60000010100 */
[----:B------:R-:W-:Y:S02]  /*1390*/  IMAD.IADD R10, R10, 0x1, R5 ;  /* 0x000000010a0a7824 */ /* 0x000fe400078e0205 */
[----:B0-----:R-:W-:-:S04]  /*13a0*/  FFMA R13, R4, R14, 1 ;  /* 0x3f800000040d7423 */ /* 0x001fc8000000000e */
[----:B------:R-:W-:-:S04]  /*13b0*/  FFMA R13, R4, R13, R4 ;  /* 0x0000000d040d7223 */ /* 0x000fc80000000004 */
[----:B------:R-:W-:-:S04]  /*13c0*/  FFMA R4, R3, R13, RZ ;  /* 0x0000000d03047223 */ /* 0x000fc800000000ff */
[----:B------:R-:W-:-:S04]  /*13d0*/  FFMA R11, R14, R4, R3 ;  /* 0x000000040e0b7223 */ /* 0x000fc80000000003 */
[----:B------:R-:W-:-:S04]  /*13e0*/  FFMA R18, R13, R11, R4 ;  /* 0x0000000b0d127223 */ /* 0x000fc80000000004 */
[----:B------:R-:W-:-:S04]  /*13f0*/  FFMA R11, R14, R18, R3 ;  /* 0x000000120e0b7223 */ /* 0x000fc80000000003 */
[----:B------:R-:W-:-:S05]  /*1400*/  FFMA R3, R13, R11, R18 ;  /* 0x0000000b0d037223 */ /* 0x000fca0000000012 */
[----:B------:R-:W-:-:S04]  /*1410*/  SHF.R.U32.HI R4, RZ, 0x17, R3 ;  /* 0x00000017ff047819 */ /* 0x000fc80000011603 */
[----:B------:R-:W-:-:S04]  /*1420*/  LOP3.LUT R4, R4, 0xff, RZ, 0xc0, !PT ;  /* 0x000000ff04047812 */ /* 0x000fc800078ec0ff */
[----:B------:R-:W-:-:S05]  /*1430*/  IADD3 R12, PT, PT, R4, R10, RZ ;  /* 0x0000000a040c7210 */ /* 0x000fca0007ffe0ff */
[----:B------:R-:W-:-:S05]  /*1440*/  VIADD R4, R12, 0xffffffff ;  /* 0xffffffff0c047836 */ /* 0x000fca0000000000 */
[----:B------:R-:W-:-:S13]  /*1450*/  ISETP.GE.U32.AND P0, PT, R4, 0xfe, PT ;  /* 0x000000fe0400780c */ /* 0x000fda0003f06070 */
[----:B------:R-:W-:Y:S05]  /*1460*/  @!P0 BRA `(.L_x_9) ;  /* 0x0000000000808947 */ /* 0x000fea0003800000 */
[----:B------:R-:W-:-:S13]  /*1470*/  ISETP.GT.AND P0, PT, R12, 0xfe, PT ;  /* 0x000000fe0c00780c */ /* 0x000fda0003f04270 */
[----:B------:R-:W-:Y:S05]  /*1480*/  @P0 BRA `(.L_x_10) ;  /* 0x00000000006c0947 */ /* 0x000fea0003800000 */
[----:B------:R-:W-:-:S13]  /*1490*/  ISETP.GE.AND P0, PT, R12, 0x1, PT ;  /* 0x000000010c00780c */ /* 0x000fda0003f06270 */
[----:B------:R-:W-:Y:S05]  /*14a0*/  @P0 BRA `(.L_x_11) ;  /* 0x0000000000980947 */ /* 0x000fea0003800000 */
[----:B------:R-:W-:Y:S02]  /*14b0*/  ISETP.GE.AND P0, PT, R12, -0x18, PT ;  /* 0xffffffe80c00780c */ /* 0x000fe40003f06270 */
[----:B------:R-:W-:-:S11]  /*14c0*/  LOP3.LUT R3, R3, 0x80000000, RZ, 0xc0, !PT ;  /* 0x8000000003037812 */ /* 0x000fd600078ec0ff */
[----:B------:R-:W-:Y:S05]  /*14d0*/  @!P0 BRA `(.L_x_11) ;  /* 0x00000000008c8947 */ /* 0x000fea0003800000 */
[CCC-:B------:R-:W-:Y:S01]  /*14e0*/  FFMA.RZ R4, R13.reuse, R11.reuse, R18.reuse ;  /* 0x0000000b0d047223 */ /* 0x1c0fe2000000c012 */
[C---:B------:R-:W-:Y:S01]  /*14f0*/  IADD3 R10, PT, PT, R12.reuse, 0x20, RZ ;  /* 0x000000200c0a7810 */ /* 0x040fe20007ffe0ff */
[CCC-:B------:R-:W-:Y:S01]  /*1500*/  FFMA.RM R5, R13.reuse, R11.reuse, R18.reuse ;  /* 0x0000000b0d057223 */ /* 0x1c0fe20000004012 */
[----:B------:R-:W-:Y:S02]  /*1510*/  ISETP.NE.AND P2, PT, R12, RZ, PT ;  /* 0x000000ff0c00720c */ /* 0x000fe40003f45270 */
[----:B------:R-:W-:Y:S01]  /*1520*/  LOP3.LUT R7, R4, 0x7fffff, RZ, 0xc0, !PT ;  /* 0x007fffff04077812 */ /* 0x000fe200078ec0ff */
[----:B------:R-:W-:Y:S01]  /*1530*/  FFMA.RP R4, R13, R11, R18 ;  /* 0x0000000b0d047223 */ /* 0x000fe20000008012 */
[----:B------:R-:W-:Y:S01]  /*1540*/  IMAD.MOV R11, RZ, RZ, -R12 ;  /* 0x000000ffff0b7224 */ /* 0x000fe200078e0a0c */
[----:B------:R-:W-:Y:S02]  /*1550*/  ISETP.NE.AND P1, PT, R12, RZ, PT ;  /* 0x000000ff0c00720c */ /* 0x000fe40003f25270 */
[----:B------:R-:W-:-:S02]  /*1560*/  LOP3.LUT R7, R7, 0x800000, RZ, 0xfc, !PT ;  /* 0x0080000007077812 */ /* 0x000fc400078efcff */
[----:B------:R-:W-:Y:S02]  /*1570*/  FSETP.NEU.FTZ.AND P0, PT, R4, R5, PT ;  /* 0x000000050400720b */ /* 0x000fe40003f1d000 */
[----:B------:R-:W-:Y:S02]  /*1580*/  SHF.L.U32 R10, R7, R10, RZ ;  /* 0x0000000a070a7219 */ /* 0x000fe400000006ff */
[----:B------:R-:W-:Y:S02]  /*1590*/  SEL R4, R11, RZ, P2 ;  /* 0x000000ff0b047207 */ /* 0x000fe40001000000 */
[----:B------:R-:W-:Y:S02]  /*15a0*/  ISETP.NE.AND P1, PT, R10, RZ, P1 ;  /* 0x000000ff0a00720c */ /* 0x000fe40000f25270 */
[----:B------:R-:W-:Y:S02]  /*15b0*/  SHF.R.U32.HI R4, RZ, R4, R7 ;  /* 0x00000004ff047219 */ /* 0x000fe40000011607 */
[----:B------:R-:W-:-:S02]  /*15c0*/  PLOP3.LUT P0, PT, P0, P1, PT, 0xf8, 0x8f ;  /* 0x00000000008f781c */ /* 0x000fc40000703f70 */
[----:B------:R-:W-:Y:S02]  /*15d0*/  SHF.R.U32.HI R10, RZ, 0x1, R4 ;  /* 0x00000001ff0a7819 */ /* 0x000fe40000011604 */
[----:B------:R-:W-:-:S04]  /*15e0*/  SEL R5, RZ, 0x1, !P0 ;  /* 0x00000001ff057807 */ /* 0x000fc80004000000 */
[----:B------:R-:W-:-:S04]  /*15f0*/  LOP3.LUT R5, R5, 0x1, R10, 0xf8, !PT ;  /* 0x0000000105057812 */ /* 0x000fc800078ef80a */
[----:B------:R-:W-:-:S04]  /*1600*/  LOP3.LUT R5, R5, R4, RZ, 0xc0, !PT ;  /* 0x0000000405057212 */ /* 0x000fc800078ec0ff */
[----:B------:R-:W-:-:S04]  /*1610*/  IADD3 R10, PT, PT, R10, R5, RZ ;  /* 0x000000050a0a7210 */ /* 0x000fc80007ffe0ff */
[----:B------:R-:W-:Y:S01]  /*1620*/  LOP3.LUT R3, R10, R3, RZ, 0xfc, !PT ;  /* 0x000000030a037212 */ /* 0x000fe200078efcff */
[----:B------:R-:W-:Y:S06]  /*1630*/  BRA `(.L_x_11) ;  /* 0x0000000000347947 */ /* 0x000fec0003800000 */
.L_x_10:
[----:B------:R-:W-:-:S04]  /*1640*/  LOP3.LUT R3, R3, 0x80000000, RZ, 0xc0, !PT ;  /* 0x8000000003037812 */ /* 0x000fc800078ec0ff */
[----:B------:R-:W-:Y:S01]  /*1650*/  LOP3.LUT R3, R3, 0x7f800000, RZ, 0xfc, !PT ;  /* 0x7f80000003037812 */ /* 0x000fe200078efcff */
[----:B------:R-:W-:Y:S06]  /*1660*/  BRA `(.L_x_11) ;  /* 0x0000000000287947 */ /* 0x000fec0003800000 */
.L_x_9:
[----:B------:R-:W-:Y:S01]  /*1670*/  IMAD R3, R10, 0x800000, R3 ;  /* 0x008000000a037824 */ /* 0x000fe200078e0203 */
[----:B------:R-:W-:Y:S06]  /*1680*/  BRA `(.L_x_11) ;  /* 0x0000000000207947 */ /* 0x000fec0003800000 */
.L_x_8:
[----:B------:R-:W-:-:S04]  /*1690*/  LOP3.LUT R3, R12, 0x80000000, R11, 0x48, !PT ;  /* 0x800000000c037812 */ /* 0x000fc800078e480b */
[----:B------:R-:W-:Y:S01]  /*16a0*/  LOP3.LUT R3, R3, 0x7f800000, RZ, 0xfc, !PT ;  /* 0x7f80000003037812 */ /* 0x000fe200078efcff */
[----:B------:R-:W-:Y:S06]  /*16b0*/  BRA `(.L_x_11) ;  /* 0x0000000000147947 */ /* 0x000fec0003800000 */
.L_x_7:
[----:B------:R-:W-:Y:S01]  /*16c0*/  LOP3.LUT R3, R12, 0x80000000, R11, 0x48, !PT ;  /* 0x800000000c037812 */ /* 0x000fe200078e480b */
[----:B------:R-:W-:Y:S06]  /*16d0*/  BRA `(.L_x_11) ;  /* 0x00000000000c7947 */ /* 0x000fec0003800000 */
.L_x_6:
[----:B------:R-:W0:Y:S01]  /*16e0*/  MUFU.RSQ R3, -QNAN ;  /* 0xffc0000000037908 */ /* 0x000e220000001400 */
[----:B------:R-:W-:Y:S05]  /*16f0*/  BRA `(.L_x_11) ;  /* 0x0000000000047947 */ /* 0x000fea0003800000 */
.L_x_5:
[----:B------:R-:W-:-:S07]  /*1700*/  FADD.FTZ R3, R3, R4 ;  /* 0x0000000403037221 */ /* 0x000fce0000010000 */
.L_x_11:
[----:B------:R-:W-:Y:S01]  /*1710*/  HFMA2 R5, -RZ, RZ, 0, 0 ;  /* 0x00000000ff057431 */ /* 0x000fe200000001ff */
[----:B------:R-:W-:-:S04]  /*1720*/  MOV R4, R8 ;  /* 0x0000000800047202 */ /* 0x000fc80000000f00 */
[----:B0-----:R-:W-:Y:S05]  /*1730*/  RET.REL.NODEC R4 `(_Z6onda2dPfS_S_fffi) ;  /* 0xffffffe804307950 */ /* 0x001fea0003c3ffff */
.L_x_12:
[----:B------:R-:W-:-:S00]  /*1740*/  BRA `(.L_x_12) ;  /* 0xfffffffc00fc7947 */ /* 0x000fc0000383ffff */
[----:B------:R-:W-:-:S00]  /*1750*/  NOP ;  /* 0x0000000000007918 */ /* 0x000fc00000000000 */
        /* <DEDUP_REMOVED lines=10> */
.L_x_13:


//--------------------- .nv.shared._Z6onda2dPfS_S_fffi --------------------------
	.section	.nv.shared._Z6onda2dPfS_S_fffi,"aw",@nobits
	.sectionflags	@""
	.align	4
.nv.shared._Z6onda2dPfS_S_fffi:
	.zero		5120


//--------------------- .nv.shared.reserved.0     --------------------------
	.section	.nv.shared.reserved.0,"aw",@nobits
	.weak		__nv_reservedSMEM_offset_0_alias
	.size		__nv_reservedSMEM_offset_0_alias, 0, 64
	.other		__nv_reservedSMEM_offset_0_alias,@"STO_CUDA_RESERVED_SHARED STV_DEFAULT"
__nv_reservedSMEM_offset_0_alias:
	.zero		0
	.zero		64


//--------------------- .nv.constant0._Z6onda2dPfS_S_fffi --------------------------
	.section	.nv.constant0._Z6onda2dPfS_S_fffi,"a",@progbits
	.sectionflags	@""
	.align	4
.nv.constant0._Z6onda2dPfS_S_fffi:
	.zero		936


//--------------------- SYMBOLS --------------------------

	.type		.nv.reservedSmem.offset0,@object
	.size		.nv.reservedSmem.offset0,0x4
	.type		.nv.reservedSmem.cap,@object
	.size		.nv.reservedSmem.cap,0x4
